//
// Generated by NVIDIA NVVM Compiler
//
// Compiler Build ID: CL-36424714
// Cuda compilation tools, release 13.0, V13.0.88
// Based on NVVM 20.0.0
//

.version 9.0
.target sm_100
.address_size 64

	// .globl	_Z11CUDAStrCopyPcS_

.visible .entry _Z11CUDAStrCopyPcS_(
	.param .u64 .ptr .align 1 _Z11CUDAStrCopyPcS__param_0,
	.param .u64 .ptr .align 1 _Z11CUDAStrCopyPcS__param_1
)
{
	.reg .b16 	%rs<3>;
	.reg .b32 	%r<2>;
	.reg .b64 	%rd<8>;

	ld.param.u64 	%rd1, [_Z11CUDAStrCopyPcS__param_0];
	ld.param.u64 	%rd2, [_Z11CUDAStrCopyPcS__param_1];
	cvta.to.global.u64 	%rd3, %rd2;
	cvta.to.global.u64 	%rd4, %rd1;
	mov.u32 	%r1, %tid.x;
	cvt.u64.u32 	%rd5, %r1;
	add.s64 	%rd6, %rd4, %rd5;
	ld.global.u8 	%rs1, [%rd6];
	add.s16 	%rs2, %rs1, -32;
	add.s64 	%rd7, %rd3, %rd5;
	st.global.u8 	[%rd7], %rs2;
	ret;

}


// ===== COMPILED SASS (sm_100) =====

	.target	sm_100

	.elftype	@"ET_EXEC"


//--------------------- .note.nv.tkinfo           --------------------------
	.section	.note.nv.tkinfo,"",@"SHT_NOTE"
	.sectionflags	@"SHF_NOTE_NV_TKINFO"
	.tkinfo
        /*0018*/ 	.word	0x00000002
        /*0030*/ 	.string	""
        /*0030*/ 	.string	"ptxas"
        /*0030*/ 	.string	"Cuda compilation tools, release 13.0, V13.0.88"
        /*0030*/ 	.string	"Build cuda_13.0.r13.0/compiler.36424714_0"
        /*0030*/ 	.string	"-arch sm_100 -m 64 "



//--------------------- .note.nv.cuinfo           --------------------------
	.section	.note.nv.cuinfo,"",@"SHT_NOTE"
	.sectionflags	@"SHF_NOTE_NV_CUINFO"
        /*0018*/ 	.short	0x0002
        /*001a*/ 	.short	0x0064
        /*001c*/ 	.short	0x0082
	.zero		2


//--------------------- .nv.info                  --------------------------
	.section	.nv.info,"",@"SHT_CUDA_INFO"
	.align	4


	//----- nvinfo : EIATTR_REGCOUNT
	.align		4
        /*0000*/ 	.byte	0x04, 0x2f
        /*0002*/ 	.short	(.L_1 - .L_0)
	.align		4
.L_0:
        /*0004*/ 	.word	index@(_Z11CUDAStrCopyPcS_)
        /*0008*/ 	.word	0x0000000a


	//----- nvinfo : EIATTR_FRAME_SIZE
	.align		4
.L_1:
        /*000c*/ 	.byte	0x04, 0x11
        /*000e*/ 	.short	(.L_3 - .L_2)
	.align		4
.L_2:
        /*0010*/ 	.word	index@(_Z11CUDAStrCopyPcS_)
        /*0014*/ 	.word	0x00000000


	//----- nvinfo : EIATTR_MIN_STACK_SIZE
	.align		4
.L_3:
        /*0018*/ 	.byte	0x04, 0x12
        /*001a*/ 	.short	(.L_5 - .L_4)
	.align		4
.L_4:
        /*001c*/ 	.word	index@(_Z11CUDAStrCopyPcS_)
        /*0020*/ 	.word	0x00000000
.L_5:


//--------------------- .nv.compat                --------------------------
	.section	.nv.compat,"",@"SHT_CUDA_COMPAT_INFO"
	.align	4
        /*0000*/ 	.byte	0x02, 0x09, 0x00, 0x00, 0x02, 0x02, 0x01, 0x00, 0x02, 0x05, 0x05, 0x00, 0x03, 0x07, 0x01, 0x01
        /*0010*/ 	.byte	0x02, 0x03, 0x00, 0x00, 0x02, 0x06, 0x01, 0x00, 0x04, 0x0b, 0x08, 0x00, 0x09, 0x00, 0x00, 0x00
        /*0020*/ 	.byte	0x00, 0x00, 0x00, 0x00


//--------------------- .nv.info._Z11CUDAStrCopyPcS_ --------------------------
	.section	.nv.info._Z11CUDAStrCopyPcS_,"",@"SHT_CUDA_INFO"
	.sectionflags	@""
	.align	4


	//----- nvinfo : EIATTR_CUDA_API_VERSION
	.align		4
        /*0000*/ 	.byte	0x04, 0x37
        /*0002*/ 	.short	(.L_7 - .L_6)
.L_6:
        /*0004*/ 	.word	0x00000082


	//----- nvinfo : EIATTR_KPARAM_INFO
	.align		4
.L_7:
        /*0008*/ 	.byte	0x04, 0x17
        /*000a*/ 	.short	(.L_9 - .L_8)
.L_8:
        /*000c*/ 	.word	0x00000000
        /*0010*/ 	.short	0x0001
        /*0012*/ 	.short	0x0008
        /*0014*/ 	.byte	0x00, 0xf5, 0x21, 0x00


	//----- nvinfo : EIATTR_KPARAM_INFO
	.align		4
.L_9:
        /*0018*/ 	.byte	0x04, 0x17
        /*001a*/ 	.short	(.L_11 - .L_10)
.L_10:
        /*001c*/ 	.word	0x00000000
        /*0020*/ 	.short	0x0000
        /*0022*/ 	.short	0x0000
        /*0024*/ 	.byte	0x00, 0xf5, 0x21, 0x00


	//----- nvinfo : EIATTR_SPARSE_MMA_MASK
	.align		4
.L_11:
        /*0028*/ 	.byte	0x03, 0x50
        /*002a*/ 	.short	0x0000


	//----- nvinfo : EIATTR_MAXREG_COUNT
	.align		4
        /*002c*/ 	.byte	0x03, 0x1b
        /*002e*/ 	.short	0x00ff


	//----- nvinfo : EIATTR_MERCURY_ISA_VERSION
	.align		4
        /*0030*/ 	.byte	0x03, 0x5f
        /*0032*/ 	.short	0x0101


	//----- nvinfo : EIATTR_VRC_CTA_INIT_COUNT
	.align		4
        /*0034*/ 	.byte	0x02, 0x4a
	.zero		1
	.zero		1


	//----- nvinfo : EIATTR_EXIT_INSTR_OFFSETS
	.align		4
        /*0038*/ 	.byte	0x04, 0x1c
        /*003a*/ 	.short	(.L_13 - .L_12)


	//   ....[0]....
.L_12:
        /*003c*/ 	.word	0x000000b0


	//----- nvinfo : EIATTR_CBANK_PARAM_SIZE
	.align		4
.L_13:
        /*0040*/ 	.byte	0x03, 0x19
        /*0042*/ 	.short	0x0010


	//----- nvinfo : EIATTR_PARAM_CBANK
	.align		4
        /*0044*/ 	.byte	0x04, 0x0a
        /*0046*/ 	.short	(.L_15 - .L_14)
	.align		4
.L_14:
        /*0048*/ 	.word	index@(.nv.constant0._Z11CUDAStrCopyPcS_)
        /*004c*/ 	.short	0x0380
        /*004e*/ 	.short	0x0010


	//----- nvinfo : EIATTR_SW_WAR
	.align		4
.L_15:
        /*0050*/ 	.byte	0x04, 0x36
        /*0052*/ 	.short	(.L_17 - .L_16)
.L_16:
        /*0054*/ 	.word	0x00000008
.L_17:


//--------------------- .nv.callgraph             --------------------------
	.section	.nv.callgraph,"",@"SHT_CUDA_CALLGRAPH"
	.align	4
	.sectionentsize	8
	.align		4
        /*0000*/ 	.word	0x00000000
	.align		4
        /*0004*/ 	.word	0xffffffff
	.align		4
        /*0008*/ 	.word	0x00000000
	.align		4
        /*000c*/ 	.word	0xfffffffe
	.align		4
        /*0010*/ 	.word	0x00000000
	.align		4
        /*0014*/ 	.word	0xfffffffd
	.align		4
        /*0018*/ 	.word	0x00000000
	.align		4
        /*001c*/ 	.word	0xfffffffc


//--------------------- .text._Z11CUDAStrCopyPcS_ --------------------------
	.section	.text._Z11CUDAStrCopyPcS_,"ax",@progbits
	.align	128
        .global         _Z11CUDAStrCopyPcS_
        .type           _Z11CUDAStrCopyPcS_,@function
        .size           _Z11CUDAStrCopyPcS_,(.L_x_1 - _Z11CUDAStrCopyPcS_)
        .other          _Z11CUDAStrCopyPcS_,@"STO_CUDA_ENTRY STV_DEFAULT"
_Z11CUDAStrCopyPcS_:
.text._Z11CUDAStrCopyPcS_:
[----:B------:R-:W-:Y:S01]  /*0000*/  LDC R1, c[0x0][0x37c] ;  /* 0x0000df00ff017b82 */ /* 0x000fe20000000800 */
[----:B------:R-:W0:Y:S01]  /*0010*/  S2R R4, SR_TID.X ;  /* 0x0000000000047919 */ /* 0x000e220000002100 */
[----:B------:R-:W0:Y:S01]  /*0020*/  LDCU.128 UR8, c[0x0][0x380] ;  /* 0x00007000ff0877ac */ /* 0x000e220008000c00 */
[----:B------:R-:W1:Y:S01]  /*0030*/  LDCU.64 UR4, c[0x0][0x358] ;  /* 0x00006b00ff0477ac */ /* 0x000e620008000a00 */
[----:B0-----:R-:W-:-:S05]  /*0040*/  IADD3 R2, P0, PT, R4, UR8, RZ ;  /* 0x0000000804027c10 */ /* 0x001fca000ff1e0ff */
[----:B------:R-:W-:-:S05]  /*0050*/  IMAD.X R3, RZ, RZ, UR9, P0 ;  /* 0x00000009ff037e24 */ /* 0x000fca00080e06ff */
[----:B-1----:R-:W2:Y:S01]  /*0060*/  LDG.E.U8 R2, desc[UR4][R2.64] ;  /* 0x0000000402027981 */ /* 0x002ea2000c1e1100 */
[----:B------:R-:W-:-:S04]  /*0070*/  IADD3 R4, P0, PT, R4, UR10, RZ ;  /* 0x0000000a04047c10 */ /* 0x000fc8000ff1e0ff */
[----:B------:R-:W-:Y:S01]  /*0080*/  IADD3.X R5, PT, PT, RZ, UR11, RZ, P0, !PT ;  /* 0x0000000bff057c10 */ /* 0x000fe200087fe4ff */
[----:B--2---:R-:W-:-:S05]  /*0090*/  VIADD R7, R2, 0xffffffe0 ;  /* 0xffffffe002077836 */ /* 0x004fca0000000000 */
[----:B------:R-:W-:Y:S01]  /*00a0*/  STG.E.U8 desc[UR4][R4.64], R7 ;  /* 0x0000000704007986 */ /* 0x000fe2000c101104 */
[----:B------:R-:W-:Y:S05]  /*00b0*/  EXIT ;  /* 0x000000000000794d */ /* 0x000fea0003800000 */
.L_x_0:
[----:B------:R-:W-:-:S00]  /*00c0*/  BRA `(.L_x_0) ;  /* 0xfffffffc00fc7947 */ /* 0x000fc0000383ffff */
[----:B------:R-:W-:-:S00]  /*00d0*/  NOP ;  /* 0x0000000000007918 */ /* 0x000fc00000000000 */
        /* <DEDUP_REMOVED lines=10> */
.L_x_1:


//--------------------- .nv.shared.reserved.0     --------------------------
	.section	.nv.shared.reserved.0,"aw",@nobits
	.weak		__nv_reservedSMEM_offset_0_alias
	.size		__nv_reservedSMEM_offset_0_alias, 0, 64
	.other		__nv_reservedSMEM_offset_0_alias,@"STO_CUDA_RESERVED_SHARED STV_DEFAULT"
__nv_reservedSMEM_offset_0_alias:
	.zero		0
	.zero		64


//--------------------- .nv.constant0._Z11CUDAStrCopyPcS_ --------------------------
	.section	.nv.constant0._Z11CUDAStrCopyPcS_,"a",@progbits
	.sectionflags	@""
	.align	4
.nv.constant0._Z11CUDAStrCopyPcS_:
	.zero		912


//--------------------- SYMBOLS --------------------------

	.type		.nv.reservedSmem.offset0,@object
	.size		.nv.reservedSmem.offset0,0x4
